	.headerflags	@"EF_CUDA_TEXMODE_UNIFIED EF_CUDA_64BIT_ADDRESS EF_CUDA_SM89 EF_CUDA_VIRTUAL_SM(EF_CUDA_SM89)"
	.elftype	@"ET_EXEC"


//--------------------- .nv.info                  --------------------------
	.section	.nv.info,"",@"SHT_CUDA_INFO"
	.align	4


	//----- nvinfo : EIATTR_REGCOUNT
	.align		4
        /*0000*/ 	.byte	0x04, 0x2f
        /*0002*/ 	.short	(.L_2 - .L_1)
	.align		4
.L_1:
        /*0004*/ 	.word	index@(triton__0d1d2d3d4d5d6d7d8910de11)
        /*0008*/ 	.word	0x00000030


	//----- nvinfo : EIATTR_MAX_STACK_SIZE
	.align		4
.L_2:
        /*000c*/ 	.byte	0x04, 0x23
        /*000e*/ 	.short	(.L_4 - .L_3)
	.align		4
.L_3:
        /*0010*/ 	.word	index@(triton__0d1d2d3d4d5d6d7d8910de11)
        /*0014*/ 	.word	0x00000000


	//----- nvinfo : EIATTR_MIN_STACK_SIZE
	.align		4
.L_4:
        /*0018*/ 	.byte	0x04, 0x12
        /*001a*/ 	.short	(.L_6 - .L_5)
	.align		4
.L_5:
        /*001c*/ 	.word	index@(triton__0d1d2d3d4d5d6d7d8910de11)
        /*0020*/ 	.word	0x00000000


	//----- nvinfo : EIATTR_FRAME_SIZE
	.align		4
.L_6:
        /*0024*/ 	.byte	0x04, 0x11
        /*0026*/ 	.short	(.L_8 - .L_7)
	.align		4
.L_7:
        /*0028*/ 	.word	index@(triton__0d1d2d3d4d5d6d7d8910de11)
        /*002c*/ 	.word	0x00000000
.L_8:


//--------------------- .nv.info.triton__0d1d2d3d4d5d6d7d8910de11 --------------------------
	.section	.nv.info.triton__0d1d2d3d4d5d6d7d8910de11,"",@"SHT_CUDA_INFO"
	.align	4


	//----- nvinfo : EIATTR_CUDA_API_VERSION
	.align		4
        /*0000*/ 	.byte	0x04, 0x37
        /*0002*/ 	.short	(.L_10 - .L_9)
.L_9:
        /*0004*/ 	.word	0x0000007b


	//----- nvinfo : EIATTR_PARAM_CBANK
	.align		4
.L_10:
        /*0008*/ 	.byte	0x04, 0x0a
        /*000a*/ 	.short	(.L_12 - .L_11)
	.align		4
.L_11:
        /*000c*/ 	.word	index@(.nv.constant0.triton__0d1d2d3d4d5d6d7d8910de11)
        /*0010*/ 	.short	0x0160
        /*0012*/ 	.short	0x0050


	//----- nvinfo : EIATTR_CBANK_PARAM_SIZE
	.align		4
.L_12:
        /*0014*/ 	.byte	0x03, 0x19
        /*0016*/ 	.short	0x0050


	//----- nvinfo : EIATTR_KPARAM_INFO
	.align		4
        /*0018*/ 	.byte	0x04, 0x17
        /*001a*/ 	.short	(.L_14 - .L_13)
.L_13:
        /*001c*/ 	.word	0x00000000
        /*0020*/ 	.short	0x000b
        /*0022*/ 	.short	0x004c
        /*0024*/ 	.byte	0x00, 0xf0, 0x11, 0x00


	//----- nvinfo : EIATTR_KPARAM_INFO
	.align		4
.L_14:
        /*0028*/ 	.byte	0x04, 0x17
        /*002a*/ 	.short	(.L_16 - .L_15)
.L_15:
        /*002c*/ 	.word	0x00000000
        /*0030*/ 	.short	0x000a
        /*0032*/ 	.short	0x0048
        /*0034*/ 	.byte	0x00, 0xf0, 0x11, 0x00


	//----- nvinfo : EIATTR_KPARAM_INFO
	.align		4
.L_16:
        /*0038*/ 	.byte	0x04, 0x17
        /*003a*/ 	.short	(.L_18 - .L_17)
.L_17:
        /*003c*/ 	.word	0x00000000
        /*0040*/ 	.short	0x0009
        /*0042*/ 	.short	0x0044
        /*0044*/ 	.byte	0x00, 0xf0, 0x11, 0x00


	//----- nvinfo : EIATTR_KPARAM_INFO
	.align		4
.L_18:
        /*0048*/ 	.byte	0x04, 0x17
        /*004a*/ 	.short	(.L_20 - .L_19)
.L_19:
        /*004c*/ 	.word	0x00000000
        /*0050*/ 	.short	0x0008
        /*0052*/ 	.short	0x0040
        /*0054*/ 	.byte	0x00, 0xf0, 0x11, 0x00


	//----- nvinfo : EIATTR_KPARAM_INFO
	.align		4
.L_20:
        /*0058*/ 	.byte	0x04, 0x17
        /*005a*/ 	.short	(.L_22 - .L_21)
.L_21:
        /*005c*/ 	.word	0x00000000
        /*0060*/ 	.short	0x0007
        /*0062*/ 	.short	0x0038
        /*0064*/ 	.byte	0x00, 0xf0, 0x21, 0x00


	//----- nvinfo : EIATTR_KPARAM_INFO
	.align		4
.L_22:
        /*0068*/ 	.byte	0x04, 0x17
        /*006a*/ 	.short	(.L_24 - .L_23)
.L_23:
        /*006c*/ 	.word	0x00000000
        /*0070*/ 	.short	0x0006
        /*0072*/ 	.short	0x0030
        /*0074*/ 	.byte	0x00, 0xf0, 0x21, 0x00


	//----- nvinfo : EIATTR_KPARAM_INFO
	.align		4
.L_24:
        /*0078*/ 	.byte	0x04, 0x17
        /*007a*/ 	.short	(.L_26 - .L_25)
.L_25:
        /*007c*/ 	.word	0x00000000
        /*0080*/ 	.short	0x0005
        /*0082*/ 	.short	0x0028
        /*0084*/ 	.byte	0x00, 0xf0, 0x21, 0x00


	//----- nvinfo : EIATTR_KPARAM_INFO
	.align		4
.L_26:
        /*0088*/ 	.byte	0x04, 0x17
        /*008a*/ 	.short	(.L_28 - .L_27)
.L_27:
        /*008c*/ 	.word	0x00000000
        /*0090*/ 	.short	0x0004
        /*0092*/ 	.short	0x0020
        /*0094*/ 	.byte	0x00, 0xf0, 0x21, 0x00


	//----- nvinfo : EIATTR_KPARAM_INFO
	.align		4
.L_28:
        /*0098*/ 	.byte	0x04, 0x17
        /*009a*/ 	.short	(.L_30 - .L_29)
.L_29:
        /*009c*/ 	.word	0x00000000
        /*00a0*/ 	.short	0x0003
        /*00a2*/ 	.short	0x0018
        /*00a4*/ 	.byte	0x00, 0xf0, 0x21, 0x00


	//----- nvinfo : EIATTR_KPARAM_INFO
	.align		4
.L_30:
        /*00a8*/ 	.byte	0x04, 0x17
        /*00aa*/ 	.short	(.L_32 - .L_31)
.L_31:
        /*00ac*/ 	.word	0x00000000
        /*00b0*/ 	.short	0x0002
        /*00b2*/ 	.short	0x0010
        /*00b4*/ 	.byte	0x00, 0xf0, 0x21, 0x00


	//----- nvinfo : EIATTR_KPARAM_INFO
	.align		4
.L_32:
        /*00b8*/ 	.byte	0x04, 0x17
        /*00ba*/ 	.short	(.L_34 - .L_33)
.L_33:
        /*00bc*/ 	.word	0x00000000
        /*00c0*/ 	.short	0x0001
        /*00c2*/ 	.short	0x0008
        /*00c4*/ 	.byte	0x00, 0xf0, 0x21, 0x00


	//----- nvinfo : EIATTR_KPARAM_INFO
	.align		4
.L_34:
        /*00c8*/ 	.byte	0x04, 0x17
        /*00ca*/ 	.short	(.L_36 - .L_35)
.L_35:
        /*00cc*/ 	.word	0x00000000
        /*00d0*/ 	.short	0x0000
        /*00d2*/ 	.short	0x0000
        /*00d4*/ 	.byte	0x00, 0xf0, 0x21, 0x00


	//----- nvinfo : EIATTR_MAXREG_COUNT
	.align		4
.L_36:
        /*00d8*/ 	.byte	0x03, 0x1b
        /*00da*/ 	.short	0x00ff


	//----- nvinfo : EIATTR_EXIT_INSTR_OFFSETS
	.align		4
        /*00dc*/ 	.byte	0x04, 0x1c
        /*00de*/ 	.short	(.L_38 - .L_37)


	//   ....[0]....
.L_37:
        /*00e0*/ 	.word	0x000014f0


	//   ....[1]....
        /*00e4*/ 	.word	0x00001510


	//----- nvinfo : EIATTR_CTAIDZ_USED
	.align		4
.L_38:
        /*00e8*/ 	.byte	0x01, 0x04
	.zero		2


	//----- nvinfo : EIATTR_MAX_THREADS
	.align		4
        /*00ec*/ 	.byte	0x04, 0x05
        /*00ee*/ 	.short	(.L_40 - .L_39)
.L_39:
        /*00f0*/ 	.word	0x00000080
        /*00f4*/ 	.word	0x00000001
        /*00f8*/ 	.word	0x00000001
.L_40:


//--------------------- .nv.rel.action            --------------------------
	.section	.nv.rel.action,"",@"SHT_CUDA_RELOCINFO"
	.align	8
	.sectionentsize	8
        /*0000*/ 	.byte	0x73, 0x00, 0x00, 0x00, 0x00, 0x00, 0x00, 0x00, 0x00, 0x00, 0x00, 0x11, 0x25, 0x00, 0x05, 0x36


//--------------------- .nv.constant0.triton__0d1d2d3d4d5d6d7d8910de11 --------------------------
	.section	.nv.constant0.triton__0d1d2d3d4d5d6d7d8910de11,"a",@progbits
	.align	4
.nv.constant0.triton__0d1d2d3d4d5d6d7d8910de11:
	.zero		432


//--------------------- .text.triton__0d1d2d3d4d5d6d7d8910de11 --------------------------
	.section	.text.triton__0d1d2d3d4d5d6d7d8910de11,"ax",@progbits
	.sectionflags	@"SHF_BARRIERS=1"
	.sectioninfo	@"SHI_REGISTERS=48"
	.align	128
        .global         triton__0d1d2d3d4d5d6d7d8910de11
        .type           triton__0d1d2d3d4d5d6d7d8910de11,@function
        .size           triton__0d1d2d3d4d5d6d7d8910de11,(.L_x_1 - triton__0d1d2d3d4d5d6d7d8910de11)
        .other          triton__0d1d2d3d4d5d6d7d8910de11,@"STO_CUDA_ENTRY STV_DEFAULT"
triton__0d1d2d3d4d5d6d7d8910de11:
.text.triton__0d1d2d3d4d5d6d7d8910de11:
[----:B------:R-:W-:-:S02]  /*0000*/  MOV R1, c[0x0][0x28] ;  /* 0x00000a0000017a02 */ /* 0x000fc40000000f00 */
[----:B------:R-:W0:Y:S01]  /*0010*/  S2R R0, SR_CTAID.Z ;  /* 0x0000000000007919 */ /* 0x000e220000002700 */
[----:B------:R-:W1:Y:S01]  /*0020*/  S2UR UR4, SR_CTAID.Y ;  /* 0x00000000000479c3 */ /* 0x000e620000002600 */
[----:B------:R-:W-:Y:S01]  /*0030*/  MOV R4, 0x2 ;  /* 0x0000000200047802 */ /* 0x000fe20000000f00 */
[----:B------:R-:W-:Y:S01]  /*0040*/  CS2R R12, SRZ ;  /* 0x00000000000c7805 */ /* 0x000fe2000001ff00 */
[----:B------:R-:W2:Y:S01]  /*0050*/  S2R R8, SR_TID.X ;  /* 0x0000000000087919 */ /* 0x000ea20000002100 */
[----:B------:R-:W-:Y:S01]  /*0060*/  CS2R R14, SRZ ;  /* 0x00000000000e7805 */ /* 0x000fe2000001ff00 */
[----:B------:R-:W-:Y:S01]  /*0070*/  ULDC.64 UR8, c[0x0][0x118] ;  /* 0x0000460000087ab9 */ /* 0x000fe20000000a00 */
[----:B0-----:R-:W-:Y:S02]  /*0080*/  IADD3 R0, R0, 0x1, RZ ;  /* 0x0000000100007810 */ /* 0x001fe40007ffe0ff */
[----:B--2---:R-:W-:-:S03]  /*0090*/  LOP3.LUT R8, R8, 0x7f, RZ, 0xc0, !PT ;  /* 0x0000007f08087812 */ /* 0x004fc600078ec0ff */
[----:B-1----:R-:W-:Y:S01]  /*00a0*/  IMAD R0, R0, UR4, RZ ;  /* 0x0000000400007c24 */ /* 0x002fe2000f8e02ff */
[----:B------:R-:W0:Y:S01]  /*00b0*/  S2R R2, SR_CTAID.X ;  /* 0x0000000000027919 */ /* 0x000e220000002500 */
[----:B------:R-:W-:-:S03]  /*00c0*/  ULDC.64 UR4, c[0x0][0x1a0] ;  /* 0x0000680000047ab9 */ /* 0x000fc60000000a00 */
[----:B------:R-:W-:-:S04]  /*00d0*/  SHF.L.U32 R41, R0, 0xa, RZ ;  /* 0x0000000a00297819 */ /* 0x000fc800000006ff */
[----:B------:R-:W-:-:S04]  /*00e0*/  LEA R6, R8, R41, 0x3 ;  /* 0x0000002908067211 */ /* 0x000fc800078e18ff */
[C---:B------:R-:W-:Y:S01]  /*00f0*/  ISETP.GE.AND P0, PT, R6.reuse, 0x1b80, PT ;  /* 0x00001b800600780c */ /* 0x040fe20003f06270 */
[----:B------:R-:W-:-:S05]  /*0100*/  IMAD.HI R7, R6, 0x66666667, RZ ;  /* 0x6666666706077827 */ /* 0x000fca00078e02ff */
[----:B------:R-:W-:-:S04]  /*0110*/  SHF.R.U32.HI R0, RZ, 0x1f, R7 ;  /* 0x0000001fff007819 */ /* 0x000fc80000011607 */
[----:B------:R-:W-:-:S05]  /*0120*/  LEA.HI.SX32 R7, R7, R0, 0x19 ;  /* 0x0000000007077211 */ /* 0x000fca00078fcaff */
[----:B------:R-:W-:-:S04]  /*0130*/  IMAD R3, R7, -0x140, R6 ;  /* 0xfffffec007037824 */ /* 0x000fc800078e0206 */
[----:B------:R-:W-:-:S05]  /*0140*/  IMAD.WIDE R16, R3, R4, c[0x0][0x168] ;  /* 0x00005a0003107625 */ /* 0x000fca00078e0204 */
[----:B------:R1:W2:Y:S01]  /*0150*/  @!P0 LDG.E.EL.128 R12, [R16.64] ;  /* 0x00000008100c8981 */ /* 0x0002a2000c2e1d00 */
[----:B0-----:R-:W-:Y:S01]  /*0160*/  ISETP.GE.AND P6, PT, R2, c[0x0][0x1ac], PT ;  /* 0x00006b0002007a0c */ /* 0x001fe20003fc6270 */
[----:B------:R-:W-:Y:S01]  /*0170*/  UIMAD UR6, UR5, UR4, URZ ;  /* 0x00000004050672a4 */ /* 0x000fe2000f8e023f */
[C---:B------:R-:W-:Y:S02]  /*0180*/  LOP3.LUT R24, R41.reuse, R8, RZ, 0xfc, !PT ;  /* 0x0000000829187212 */ /* 0x040fe400078efcff */
[----:B------:R-:W-:Y:S02]  /*0190*/  PRMT R11, RZ, 0x7610, R11 ;  /* 0x00007610ff0b7816 */ /* 0x000fe4000000000b */
[C---:B------:R-:W-:Y:S01]  /*01a0*/  ISETP.LT.AND P0, PT, R24.reuse, 0x1b80, !P6 ;  /* 0x00001b801800780c */ /* 0x040fe20007701270 */
[----:B------:R-:W-:Y:S01]  /*01b0*/  IMAD R25, R24, UR6, R2 ;  /* 0x0000000618197c24 */ /* 0x000fe2000f8e0202 */
[--C-:B------:R-:W-:Y:S02]  /*01c0*/  LOP3.LUT R27, R41, 0x80, R8.reuse, 0xfe, !PT ;  /* 0x00000080291b7812 */ /* 0x100fe400078efe08 */
[----:B------:R-:W-:Y:S01]  /*01d0*/  P2R R26, PR, RZ, 0x1 ;  /* 0x00000001ff1a7803 */ /* 0x000fe20000000000 */
[----:B------:R-:W-:Y:S01]  /*01e0*/  IMAD.WIDE R18, R25, R4, c[0x0][0x160] ;  /* 0x0000580019127625 */ /* 0x000fe200078e0204 */
[----:B------:R-:W-:-:S02]  /*01f0*/  LOP3.LUT R21, R41, 0x100, R8, 0xfe, !PT ;  /* 0x0000010029157812 */ /* 0x000fc400078efe08 */
[C-C-:B------:R-:W-:Y:S02]  /*0200*/  LOP3.LUT R33, R41.reuse, 0x180, R8.reuse, 0xfe, !PT ;  /* 0x0000018029217812 */ /* 0x140fe400078efe08 */
[----:B------:R-:W-:Y:S02]  /*0210*/  LOP3.LUT R29, R41, 0x200, R8, 0xfe, !PT ;  /* 0x00000200291d7812 */ /* 0x000fe400078efe08 */
[----:B------:R-:W-:Y:S01]  /*0220*/  PRMT R9, RZ, 0x7610, R9 ;  /* 0x00007610ff097816 */ /* 0x000fe20000000009 */
[----:B------:R0:W3:Y:S01]  /*0230*/  @P0 LDG.E.EL.U16 R11, [R18.64] ;  /* 0x00000008120b0981 */ /* 0x0000e2000c2e1500 */
[C---:B------:R-:W-:Y:S01]  /*0240*/  ISETP.LT.AND P0, PT, R27.reuse, 0x1b80, !P6 ;  /* 0x00001b801b00780c */ /* 0x040fe20007701270 */
[--C-:B------:R-:W-:Y:S01]  /*0250*/  IMAD R35, R27, UR6, R2.reuse ;  /* 0x000000061b237c24 */ /* 0x100fe2000f8e0202 */
[C---:B------:R-:W-:Y:S01]  /*0260*/  ISETP.LT.AND P1, PT, R21.reuse, 0x1b80, !P6 ;  /* 0x00001b801500780c */ /* 0x040fe20007721270 */
[----:B------:R-:W-:Y:S01]  /*0270*/  IMAD R20, R21, UR6, R2 ;  /* 0x0000000615147c24 */ /* 0x000fe2000f8e0202 */
[----:B------:R-:W-:Y:S01]  /*0280*/  ISETP.LT.AND P2, PT, R33, 0x1b80, !P6 ;  /* 0x00001b802100780c */ /* 0x000fe20007741270 */
[----:B------:R-:W-:Y:S01]  /*0290*/  IMAD.WIDE R38, R35, R4, c[0x0][0x160] ;  /* 0x0000580023267625 */ /* 0x000fe200078e0204 */
[----:B------:R-:W-:-:S02]  /*02a0*/  ISETP.LT.AND P3, PT, R29, 0x1b80, !P6 ;  /* 0x00001b801d00780c */ /* 0x000fc40007761270 */
[----:B------:R-:W-:Y:S01]  /*02b0*/  LOP3.LUT R0, R41, 0x300, R8, 0xfe, !PT ;  /* 0x0000030029007812 */ /* 0x000fe200078efe08 */
[----:B------:R-:W-:Y:S01]  /*02c0*/  IMAD R45, R33, UR6, R2 ;  /* 0x00000006212d7c24 */ /* 0x000fe2000f8e0202 */
[----:B------:R-:W-:Y:S01]  /*02d0*/  LOP3.LUT R43, R41, 0x280, R8, 0xfe, !PT ;  /* 0x00000280292b7812 */ /* 0x000fe200078efe08 */
[----:B------:R-:W-:Y:S01]  /*02e0*/  IMAD R34, R29, UR6, R2 ;  /* 0x000000061d227c24 */ /* 0x000fe2000f8e0202 */
[----:B------:R-:W-:Y:S01]  /*02f0*/  PRMT R5, RZ, 0x7610, R5 ;  /* 0x00007610ff057816 */ /* 0x000fe20000000005 */
[-C--:B------:R-:W-:Y:S01]  /*0300*/  IMAD.WIDE R36, R20, R4.reuse, c[0x0][0x160] ;  /* 0x0000580014247625 */ /* 0x080fe200078e0204 */
[C---:B------:R-:W-:Y:S01]  /*0310*/  ISETP.LT.AND P5, PT, R0.reuse, 0x1b80, !P6 ;  /* 0x00001b800000780c */ /* 0x040fe200077a1270 */
[----:B------:R4:W5:Y:S01]  /*0320*/  @P0 LDG.E.EL.U16 R9, [R38.64] ;  /* 0x0000000826090981 */ /* 0x000962000c2e1500 */
[----:B------:R-:W-:Y:S01]  /*0330*/  PRMT R10, RZ, 0x7610, R10 ;  /* 0x00007610ff0a7816 */ /* 0x000fe2000000000a */
[-C--:B------:R-:W-:Y:S01]  /*0340*/  IMAD.WIDE R30, R45, R4.reuse, c[0x0][0x160] ;  /* 0x000058002d1e7625 */ /* 0x080fe200078e0204 */
[----:B------:R-:W-:Y:S01]  /*0350*/  ISETP.LT.AND P4, PT, R43, 0x1b80, !P6 ;  /* 0x00001b802b00780c */ /* 0x000fe20007781270 */
[----:B------:R0:W3:Y:S01]  /*0360*/  @P1 LDG.E.EL.U16 R5, [R36.64] ;  /* 0x0000000824051981 */ /* 0x0000e2000c2e1500 */
[----:B-1----:R-:W-:Y:S01]  /*0370*/  PRMT R16, RZ, 0x7610, R16 ;  /* 0x00007610ff107816 */ /* 0x002fe20000000010 */
[----:B------:R-:W-:Y:S01]  /*0380*/  IMAD.HI R32, R0, 0x66666667, RZ ;  /* 0x6666666700207827 */ /* 0x000fe200078e02ff */
[----:B------:R-:W-:Y:S01]  /*0390*/  PRMT R17, RZ, 0x7610, R17 ;  /* 0x00007610ff117816 */ /* 0x000fe20000000011 */
[----:B------:R1:W3:Y:S02]  /*03a0*/  @P2 LDG.E.EL.U16 R10, [R30.64] ;  /* 0x000000081e0a2981 */ /* 0x0002e4000c2e1500 */
[----:B------:R-:W-:Y:S01]  /*03b0*/  IMAD.WIDE R22, R34, R4, c[0x0][0x160] ;  /* 0x0000580022167625 */ /* 0x000fe200078e0204 */
[----:B----4-:R-:W-:-:S03]  /*03c0*/  LOP3.LUT R39, R41, 0x380, R8, 0xfe, !PT ;  /* 0x0000038029277812 */ /* 0x010fc600078efe08 */
[--C-:B------:R-:W-:Y:S02]  /*03d0*/  IMAD R40, R0, UR6, R2.reuse ;  /* 0x0000000600287c24 */ /* 0x100fe4000f8e0202 */
[----:B------:R-:W-:Y:S01]  /*03e0*/  IMAD R28, R43, UR6, R2 ;  /* 0x000000062b1c7c24 */ /* 0x000fe2000f8e0202 */
[----:B0-----:R-:W-:Y:S01]  /*03f0*/  SHF.R.U32.HI R37, RZ, 0x1f, R32 ;  /* 0x0000001fff257819 */ /* 0x001fe20000011620 */
[----:B------:R0:W4:Y:S01]  /*0400*/  @P3 LDG.E.EL.U16 R16, [R22.64] ;  /* 0x0000000816103981 */ /* 0x000122000c2e1500 */
[C---:B------:R-:W-:Y:S01]  /*0410*/  ISETP.LT.AND P6, PT, R39.reuse, 0x1b80, !P6 ;  /* 0x00001b802700780c */ /* 0x040fe200077c1270 */
[-C--:B-1----:R-:W-:Y:S01]  /*0420*/  IMAD.WIDE R30, R40, R4.reuse, c[0x0][0x160] ;  /* 0x00005800281e7625 */ /* 0x082fe200078e0204 */
[----:B------:R-:W-:Y:S02]  /*0430*/  PRMT R19, RZ, 0x7610, R19 ;  /* 0x00007610ff137816 */ /* 0x000fe40000000013 */
[----:B------:R-:W-:Y:S01]  /*0440*/  SHF.L.U32 R0, R8, 0x5, RZ ;  /* 0x0000000508007819 */ /* 0x000fe200000006ff */
[----:B------:R-:W-:Y:S01]  /*0450*/  IMAD R41, R39, UR6, R2 ;  /* 0x0000000627297c24 */ /* 0x000fe2000f8e0202 */
[----:B------:R-:W-:Y:S01]  /*0460*/  LEA.HI.SX32 R32, R32, R37, 0x19 ;  /* 0x0000002520207211 */ /* 0x000fe200078fcaff */
[----:B------:R2:W3:Y:S01]  /*0470*/  @P5 LDG.E.EL.U16 R17, [R30.64] ;  /* 0x000000081e115981 */ /* 0x0004e2000c2e1500 */
[----:B0-----:R-:W-:Y:S01]  /*0480*/  IMAD.WIDE R22, R28, R4, c[0x0][0x160] ;  /* 0x000058001c167625 */ /* 0x001fe200078e0204 */
[----:B------:R-:W-:-:S02]  /*0490*/  PRMT R18, RZ, 0x7610, R18 ;  /* 0x00007610ff127816 */ /* 0x000fc40000000012 */
[----:B------:R-:W-:Y:S02]  /*04a0*/  MOV R37, 0x4 ;  /* 0x0000000400257802 */ /* 0x000fe40000000f00 */
[----:B------:R0:W3:Y:S01]  /*04b0*/  @P4 LDG.E.EL.U16 R19, [R22.64] ;  /* 0x0000000816134981 */ /* 0x0000e2000c2e1500 */
[----:B------:R-:W-:Y:S01]  /*04c0*/  PRMT R38, RZ, 0x7610, R38 ;  /* 0x00007610ff267816 */ /* 0x000fe20000000026 */
[----:B------:R-:W-:-:S04]  /*04d0*/  IMAD.HI R24, R24, 0x66666667, RZ ;  /* 0x6666666718187827 */ /* 0x000fc800078e02ff */
[----:B0-----:R-:W-:-:S05]  /*04e0*/  IMAD.WIDE R22, R41, R4, c[0x0][0x160] ;  /* 0x0000580029167625 */ /* 0x001fca00078e0204 */
[----:B------:R0:W3:Y:S02]  /*04f0*/  @P6 LDG.E.EL.U16 R18, [R22.64] ;  /* 0x0000000816126981 */ /* 0x0000e4000c2e1500 */
[----:B0-----:R-:W-:-:S04]  /*0500*/  IMAD.WIDE R22, R40, R4, c[0x0][0x170] ;  /* 0x00005c0028167625 */ /* 0x001fc800078e0204 */
[----:B------:R-:W-:-:S04]  /*0510*/  IMAD.HI R27, R27, 0x66666667, RZ ;  /* 0x666666671b1b7827 */ /* 0x000fc800078e02ff */
[----:B------:R-:W-:-:S04]  /*0520*/  IMAD.HI R33, R33, 0x66666667, RZ ;  /* 0x6666666721217827 */ /* 0x000fc800078e02ff */
[----:B------:R-:W-:-:S04]  /*0530*/  IMAD.HI R29, R29, 0x66666667, RZ ;  /* 0x666666671d1d7827 */ /* 0x000fc800078e02ff */
[----:B------:R-:W-:-:S04]  /*0540*/  IMAD.HI R43, R43, 0x66666667, RZ ;  /* 0x666666672b2b7827 */ /* 0x000fc800078e02ff */
[----:B------:R-:W-:Y:S01]  /*0550*/  IMAD.HI R39, R39, 0x66666667, RZ ;  /* 0x6666666727277827 */ /* 0x000fe200078e02ff */
[----:B--2---:R-:W-:Y:S01]  /*0560*/  SHF.R.U32.HI R30, RZ, 0x10, R13 ;  /* 0x00000010ff1e7819 */ /* 0x004fe2000001160d */
[----:B------:R0:W-:Y:S01]  /*0570*/  STS.U16 [R0], R12 ;  /* 0x0000000c00007388 */ /* 0x0001e20000000400 */
[----:B------:R-:W-:Y:S02]  /*0580*/  SHF.R.U32.HI R36, RZ, 0x10, R12 ;  /* 0x00000010ff247819 */ /* 0x000fe4000001160c */
[----:B------:R-:W-:Y:S01]  /*0590*/  SHF.R.U32.HI R42, RZ, 0x10, R14 ;  /* 0x00000010ff2a7819 */ /* 0x000fe2000001160e */
[----:B------:R-:W-:Y:S01]  /*05a0*/  STS.U16 [R0+0x10], R14 ;  /* 0x0000100e00007388 */ /* 0x000fe20000000400 */
[----:B------:R-:W-:Y:S01]  /*05b0*/  SHF.R.U32.HI R44, RZ, 0x10, R15 ;  /* 0x00000010ff2c7819 */ /* 0x000fe2000001160f */
[----:B0-----:R-:W-:Y:S02]  /*05c0*/  IMAD R12, R32, UR6, R2 ;  /* 0x00000006200c7c24 */ /* 0x001fe4000f8e0202 */
[----:B------:R0:W-:Y:S01]  /*05d0*/  STS.U16 [R0+0x18], R15 ;  /* 0x0000180f00007388 */ /* 0x0001e20000000400 */
[----:B------:R-:W-:-:S03]  /*05e0*/  MOV R32, RZ ;  /* 0x000000ff00207202 */ /* 0x000fc60000000f00 */
[----:B------:R1:W-:Y:S04]  /*05f0*/  STS.U16 [R0+0xc], R30 ;  /* 0x00000c1e00007388 */ /* 0x0003e80000000400 */
[----:B------:R2:W-:Y:S01]  /*0600*/  STS.U16 [R0+0x8], R13 ;  /* 0x0000080d00007388 */ /* 0x0005e20000000400 */
[CC--:B0-----:R-:W-:Y:S01]  /*0610*/  IMAD.WIDE R14, R12.reuse, R37.reuse, c[0x0][0x178] ;  /* 0x00005e000c0e7625 */ /* 0x0c1fe200078e0225 */
[----:B-1----:R-:W-:Y:S02]  /*0620*/  CS2R R30, SRZ ;  /* 0x00000000001e7805 */ /* 0x002fe4000001ff00 */
[----:B------:R-:W-:Y:S01]  /*0630*/  STS.U16 [R0+0x4], R36 ;  /* 0x0000042400007388 */ /* 0x000fe20000000400 */
[----:B--2---:R-:W-:-:S03]  /*0640*/  IMAD.WIDE R12, R12, R37, c[0x0][0x180] ;  /* 0x000060000c0c7625 */ /* 0x004fc600078e0225 */
[----:B------:R-:W-:Y:S04]  /*0650*/  STS.U16 [R0+0x14], R42 ;  /* 0x0000142a00007388 */ /* 0x000fe80000000400 */
[----:B------:R-:W-:Y:S04]  /*0660*/  STS.U16 [R0+0x1c], R44 ;  /* 0x00001c2c00007388 */ /* 0x000fe80000000400 */
[----:B------:R-:W-:Y:S06]  /*0670*/  BAR.SYNC 0x0 ;  /* 0x0000000000007b1d */ /* 0x000fec0000000000 */
[----:B------:R0:W2:Y:S04]  /*0680*/  @P5 LDG.E.EL.U16 R38, [R22.64] ;  /* 0x0000000816265981 */ /* 0x0000a8000c2e1500 */
[----:B------:R1:W5:Y:S04]  /*0690*/  @P5 LDG.E.EL R32, [R14.64] ;  /* 0x000000080e205981 */ /* 0x000368000c2e1900 */
[----:B------:R1:W5:Y:S01]  /*06a0*/  @P5 LDG.E.EL R31, [R12.64] ;  /* 0x000000080c1f5981 */ /* 0x000362000c2e1900 */
[----:B------:R-:W-:-:S02]  /*06b0*/  ISETP.NE.AND P5, PT, R26, RZ, PT ;  /* 0x000000ff1a00720c */ /* 0x000fc40003fa5270 */
[----:B------:R-:W-:-:S04]  /*06c0*/  SHF.R.U32.HI R26, RZ, 0x1f, R24 ;  /* 0x0000001fff1a7819 */ /* 0x000fc80000011618 */
[----:B------:R-:W-:Y:S02]  /*06d0*/  LEA.HI.SX32 R24, R24, R26, 0x19 ;  /* 0x0000001a18187211 */ /* 0x000fe400078fcaff */
[----:B0-----:R-:W-:-:S03]  /*06e0*/  MOV R23, RZ ;  /* 0x000000ff00177202 */ /* 0x001fc60000000f00 */
[----:B------:R-:W-:Y:S01]  /*06f0*/  IMAD R36, R24, UR6, R2 ;  /* 0x0000000618247c24 */ /* 0x000fe2000f8e0202 */
[----:B------:R-:W-:Y:S01]  /*0700*/  SHF.R.U32.HI R22, RZ, 0x1f, R27 ;  /* 0x0000001fff167819 */ /* 0x000fe2000001161b */
[----:B------:R-:W-:Y:S01]  /*0710*/  IMAD.WIDE R24, R25, R4, c[0x0][0x170] ;  /* 0x00005c0019187625 */ /* 0x000fe200078e0204 */
[----:B------:R-:W-:-:S03]  /*0720*/  PRMT R26, RZ, 0x7610, R26 ;  /* 0x00007610ff1a7816 */ /* 0x000fc6000000001a */
[CC--:B-1----:R-:W-:Y:S01]  /*0730*/  IMAD.WIDE R12, R36.reuse, R37.reuse, c[0x0][0x178] ;  /* 0x00005e00240c7625 */ /* 0x0c2fe200078e0225 */
[----:B------:R-:W-:Y:S02]  /*0740*/  LEA.HI.SX32 R22, R27, R22, 0x19 ;  /* 0x000000161b167211 */ /* 0x000fe400078fcaff */
[----:B------:R-:W-:Y:S01]  /*0750*/  PRMT R27, RZ, 0x7610, R27 ;  /* 0x00007610ff1b7816 */ /* 0x000fe2000000001b */
[----:B------:R-:W-:Y:S01]  /*0760*/  IMAD.WIDE R14, R36, R37, c[0x0][0x180] ;  /* 0x00006000240e7625 */ /* 0x000fe200078e0225 */
[----:B------:R0:W5:Y:S03]  /*0770*/  @P5 LDG.E.EL R23, [R12.64] ;  /* 0x000000080c175981 */ /* 0x000166000c2e1900 */
[----:B------:R-:W-:Y:S01]  /*0780*/  IMAD R36, R22, UR6, R2 ;  /* 0x0000000616247c24 */ /* 0x000fe2000f8e0202 */
[----:B------:R1:W5:Y:S04]  /*0790*/  @P5 LDG.E.EL.U16 R26, [R24.64] ;  /* 0x00000008181a5981 */ /* 0x000368000c2e1500 */
[----:B------:R3:W5:Y:S01]  /*07a0*/  @P5 LDG.E.EL R30, [R14.64] ;  /* 0x000000080e1e5981 */ /* 0x000762000c2e1900 */
[----:B0-----:R-:W-:-:S04]  /*07b0*/  IMAD.WIDE R12, R35, R4, c[0x0][0x170] ;  /* 0x00005c00230c7625 */ /* 0x001fc800078e0204 */
[----:B-1----:R-:W-:Y:S01]  /*07c0*/  IMAD.HI R24, R21, 0x66666667, RZ ;  /* 0x6666666715187827 */ /* 0x002fe200078e02ff */
[----:B------:R0:W5:Y:S03]  /*07d0*/  @P0 LDG.E.EL.U16 R27, [R12.64] ;  /* 0x000000080c1b0981 */ /* 0x000166000c2e1500 */
[----:B---3--:R-:W-:Y:S01]  /*07e0*/  IMAD.WIDE R14, R36, R37, c[0x0][0x180] ;  /* 0x00006000240e7625 */ /* 0x008fe200078e0225 */
[----:B------:R-:W-:-:S03]  /*07f0*/  MOV R22, RZ ;  /* 0x000000ff00167202 */ /* 0x000fc60000000f00 */
[----:B0-----:R-:W-:Y:S01]  /*0800*/  IMAD.WIDE R12, R36, R37, c[0x0][0x178] ;  /* 0x00005e00240c7625 */ /* 0x001fe200078e0225 */
[----:B------:R-:W-:-:S04]  /*0810*/  SHF.R.U32.HI R36, RZ, 0x1f, R24 ;  /* 0x0000001fff247819 */ /* 0x000fc80000011618 */
[----:B------:R-:W-:Y:S01]  /*0820*/  LEA.HI.SX32 R36, R24, R36, 0x19 ;  /* 0x0000002418247211 */ /* 0x000fe200078fcaff */
[----:B------:R0:W3:Y:S01]  /*0830*/  @P0 LDG.E.EL R22, [R12.64] ;  /* 0x000000080c160981 */ /* 0x0000e2000c2e1900 */
[----:B------:R-:W-:-:S03]  /*0840*/  PRMT R25, RZ, 0x7610, R25 ;  /* 0x00007610ff197816 */ /* 0x000fc60000000019 */
[----:B------:R-:W-:Y:S01]  /*0850*/  IMAD R40, R36, UR6, R2 ;  /* 0x0000000624287c24 */ /* 0x000fe2000f8e0202 */
[----:B------:R-:W-:Y:S01]  /*0860*/  SHF.R.U32.HI R36, RZ, 0x1f, R33 ;  /* 0x0000001fff247819 */ /* 0x000fe20000011621 */
[-C--:B------:R-:W-:Y:S01]  /*0870*/  IMAD.WIDE R44, R45, R4.reuse, c[0x0][0x170] ;  /* 0x00005c002d2c7625 */ /* 0x080fe200078e0204 */
[----:B------:R-:W-:Y:S02]  /*0880*/  PRMT R21, RZ, 0x7610, R21 ;  /* 0x00007610ff157816 */ /* 0x000fe40000000015 */
[----:B------:R-:W-:Y:S01]  /*0890*/  MOV R35, RZ ;  /* 0x000000ff00237202 */ /* 0x000fe20000000f00 */
[----:B0-----:R-:W-:Y:S01]  /*08a0*/  IMAD.WIDE R12, R20, R4, c[0x0][0x170] ;  /* 0x00005c00140c7625 */ /* 0x001fe200078e0204 */
[----:B------:R-:W-:Y:S02]  /*08b0*/  LEA.HI.SX32 R36, R33, R36, 0x19 ;  /* 0x0000002421247211 */ /* 0x000fe400078fcaff */
[----:B------:R0:W3:Y:S01]  /*08c0*/  @P2 LDG.E.EL.U16 R21, [R44.64] ;  /* 0x000000082c152981 */ /* 0x0000e2000c2e1500 */
[----:B------:R-:W-:-:S03]  /*08d0*/  PRMT R20, RZ, 0x7610, R20 ;  /* 0x00007610ff147816 */ /* 0x000fc60000000014 */
[----:B------:R1:W3:Y:S01]  /*08e0*/  @P1 LDG.E.EL.U16 R25, [R12.64] ;  /* 0x000000080c191981 */ /* 0x0002e2000c2e1500 */
[----:B------:R-:W-:-:S03]  /*08f0*/  MOV R24, RZ ;  /* 0x000000ff00187202 */ /* 0x000fc60000000f00 */
[----:B------:R4:W3:Y:S01]  /*0900*/  @P0 LDG.E.EL R35, [R14.64] ;  /* 0x000000080e230981 */ /* 0x0008e2000c2e1900 */
[----:B0-----:R-:W-:-:S04]  /*0910*/  IMAD.WIDE R44, R40, R37, c[0x0][0x180] ;  /* 0x00006000282c7625 */ /* 0x001fc800078e0225 */
[----:B-1----:R-:W-:-:S04]  /*0920*/  IMAD.WIDE R12, R40, R37, c[0x0][0x178] ;  /* 0x00005e00280c7625 */ /* 0x002fc800078e0225 */
[----:B----4-:R-:W-:Y:S01]  /*0930*/  IMAD.WIDE R14, R34, R4, c[0x0][0x170] ;  /* 0x00005c00220e7625 */ /* 0x010fe200078e0204 */
[----:B------:R-:W-:Y:S01]  /*0940*/  MOV R34, RZ ;  /* 0x000000ff00227202 */ /* 0x000fe20000000f00 */
[----:B------:R0:W4:Y:S02]  /*0950*/  @P1 LDG.E.EL R24, [R12.64] ;  /* 0x000000080c181981 */ /* 0x000124000c2e1900 */
[----:B------:R-:W-:Y:S01]  /*0960*/  IMAD R40, R36, UR6, R2 ;  /* 0x0000000624287c24 */ /* 0x000fe2000f8e0202 */
[----:B------:R-:W-:Y:S01]  /*0970*/  SHF.R.U32.HI R36, RZ, 0x1f, R29 ;  /* 0x0000001fff247819 */ /* 0x000fe2000001161d */
[----:B------:R1:W3:Y:S01]  /*0980*/  @P3 LDG.E.EL.U16 R20, [R14.64] ;  /* 0x000000080e143981 */ /* 0x0002e2000c2e1500 */
[----:B------:R-:W-:Y:S02]  /*0990*/  PRMT R33, RZ, 0x7610, R33 ;  /* 0x00007610ff217816 */ /* 0x000fe40000000021 */
[----:B------:R-:W-:Y:S01]  /*09a0*/  LEA.HI.SX32 R29, R29, R36, 0x19 ;  /* 0x000000241d1d7211 */ /* 0x000fe200078fcaff */
[----:B------:R1:W3:Y:S01]  /*09b0*/  @P1 LDG.E.EL R34, [R44.64] ;  /* 0x000000082c221981 */ /* 0x0002e2000c2e1900 */
[----:B0-----:R-:W-:-:S04]  /*09c0*/  IMAD.WIDE R12, R40, R37, c[0x0][0x178] ;  /* 0x00005e00280c7625 */ /* 0x001fc800078e0225 */
[----:B-1----:R-:W-:Y:S01]  /*09d0*/  IMAD.WIDE R14, R28, R4, c[0x0][0x170] ;  /* 0x00005c001c0e7625 */ /* 0x002fe200078e0204 */
[----:B------:R-:W-:-:S03]  /*09e0*/  MOV R28, RZ ;  /* 0x000000ff001c7202 */ /* 0x000fc60000000f00 */
[-C--:B------:R-:W-:Y:S01]  /*09f0*/  IMAD.WIDE R44, R40, R37.reuse, c[0x0][0x180] ;  /* 0x00006000282c7625 */ /* 0x080fe200078e0225 */
[----:B------:R0:W3:Y:S03]  /*0a00*/  @P4 LDG.E.EL.U16 R33, [R14.64] ;  /* 0x000000080e214981 */ /* 0x0000e6000c2e1500 */
[----:B------:R-:W-:Y:S01]  /*0a10*/  IMAD R40, R29, UR6, R2 ;  /* 0x000000061d287c24 */ /* 0x000fe2000f8e0202 */
[----:B------:R1:W4:Y:S01]  /*0a20*/  @P2 LDG.E.EL R28, [R12.64] ;  /* 0x000000080c1c2981 */ /* 0x000322000c2e1900 */
[----:B------:R-:W-:Y:S02]  /*0a30*/  MOV R29, RZ ;  /* 0x000000ff001d7202 */ /* 0x000fe40000000f00 */
[----:B0-----:R-:W-:-:S04]  /*0a40*/  IMAD.WIDE R14, R40, R37, c[0x0][0x180] ;  /* 0x00006000280e7625 */ /* 0x001fc800078e0225 */
[----:B-1----:R-:W-:Y:S01]  /*0a50*/  IMAD.WIDE R12, R40, R37, c[0x0][0x178] ;  /* 0x00005e00280c7625 */ /* 0x002fe200078e0225 */
[----:B------:R-:W-:Y:S02]  /*0a60*/  SHF.R.U32.HI R40, RZ, 0x1f, R43 ;  /* 0x0000001fff287819 */ /* 0x000fe4000001162b */
[----:B------:R-:W-:Y:S02]  /*0a70*/  MOV R42, RZ ;  /* 0x000000ff002a7202 */ /* 0x000fe40000000f00 */
[----:B------:R-:W-:Y:S01]  /*0a80*/  LEA.HI.SX32 R40, R43, R40, 0x19 ;  /* 0x000000282b287211 */ /* 0x000fe200078fcaff */
[----:B------:R0:W4:Y:S01]  /*0a90*/  @P3 LDG.E.EL R29, [R12.64] ;  /* 0x000000080c1d3981 */ /* 0x000122000c2e1900 */
[----:B------:R-:W-:-:S03]  /*0aa0*/  MOV R36, RZ ;  /* 0x000000ff00247202 */ /* 0x000fc60000000f00 */
[----:B------:R1:W4:Y:S01]  /*0ab0*/  @P3 LDG.E.EL R42, [R14.64] ;  /* 0x000000080e2a3981 */ /* 0x000322000c2e1900 */
[----:B------:R-:W-:-:S03]  /*0ac0*/  PRMT R43, RZ, 0x7610, R43 ;  /* 0x00007610ff2b7816 */ /* 0x000fc6000000002b */
[----:B------:R1:W4:Y:S01]  /*0ad0*/  @P2 LDG.E.EL R36, [R44.64] ;  /* 0x000000082c242981 */ /* 0x000322000c2e1900 */
[----:B0-----:R-:W-:Y:S01]  /*0ae0*/  SHF.R.U32.HI R12, RZ, 0x1f, R39 ;  /* 0x0000001fff0c7819 */ /* 0x001fe20000011627 */
[----:B------:R-:W-:Y:S02]  /*0af0*/  IMAD R13, R40, UR6, R2 ;  /* 0x00000006280d7c24 */ /* 0x000fe4000f8e0202 */
[----:B-1----:R-:W-:Y:S01]  /*0b00*/  IMAD.WIDE R14, R41, R4, c[0x0][0x170] ;  /* 0x00005c00290e7625 */ /* 0x002fe200078e0204 */
[----:B------:R-:W-:Y:S02]  /*0b10*/  LEA.HI.SX32 R41, R39, R12, 0x19 ;  /* 0x0000000c27297211 */ /* 0x000fe400078fcaff */
[----:B------:R-:W-:Y:S01]  /*0b20*/  MOV R39, RZ ;  /* 0x000000ff00277202 */ /* 0x000fe20000000f00 */
[CC--:B------:R-:W-:Y:S01]  /*0b30*/  IMAD.WIDE R44, R13.reuse, R37.reuse, c[0x0][0x178] ;  /* 0x00005e000d2c7625 */ /* 0x0c0fe200078e0225 */
[----:B------:R-:W-:Y:S01]  /*0b40*/  MOV R40, RZ ;  /* 0x000000ff00287202 */ /* 0x000fe20000000f00 */
[----:B------:R0:W4:Y:S02]  /*0b50*/  @P6 LDG.E.EL.U16 R43, [R14.64] ;  /* 0x000000080e2b6981 */ /* 0x000124000c2e1500 */
[----:B------:R-:W-:-:S03]  /*0b60*/  IMAD.WIDE R12, R13, R37, c[0x0][0x180] ;  /* 0x000060000d0c7625 */ /* 0x000fc600078e0225 */
[----:B------:R1:W5:Y:S04]  /*0b70*/  @P4 LDG.E.EL R40, [R44.64] ;  /* 0x000000082c284981 */ /* 0x000368000c2e1900 */
[----:B------:R0:W5:Y:S01]  /*0b80*/  @P4 LDG.E.EL R39, [R12.64] ;  /* 0x000000080c274981 */ /* 0x000162000c2e1900 */
[----:B-1----:R-:W-:Y:S01]  /*0b90*/  MOV R44, RZ ;  /* 0x000000ff002c7202 */ /* 0x002fe20000000f00 */
[----:B0-----:R-:W-:-:S04]  /*0ba0*/  IMAD R12, R41, UR6, R2 ;  /* 0x00000006290c7c24 */ /* 0x001fc8000f8e0202 */
[----:B------:R-:W-:-:S04]  /*0bb0*/  IMAD.WIDE R14, R12, R37, c[0x0][0x178] ;  /* 0x00005e000c0e7625 */ /* 0x000fc800078e0225 */
[----:B------:R-:W-:-:S05]  /*0bc0*/  IMAD.WIDE R12, R12, R37, c[0x0][0x180] ;  /* 0x000060000c0c7625 */ /* 0x000fca00078e0225 */
[----:B------:R0:W5:Y:S01]  /*0bd0*/  @P6 LDG.E.EL R44, [R12.64] ;  /* 0x000000080c2c6981 */ /* 0x000162000c2e1900 */
[----:B------:R-:W-:-:S06]  /*0be0*/  MOV R41, RZ ;  /* 0x000000ff00297202 */ /* 0x000fcc0000000f00 */
[----:B------:R1:W5:Y:S01]  /*0bf0*/  @P6 LDG.E.EL R41, [R14.64] ;  /* 0x000000080e296981 */ /* 0x000362000c2e1900 */
[----:B0-----:R-:W-:-:S05]  /*0c00*/  LOP3.LUT R13, R8, 0x380, RZ, 0xfc, !PT ;  /* 0x00000380080d7812 */ /* 0x001fca00078efcff */
[----:B-1----:R-:W0:Y:S01]  /*0c10*/  LDS.U16 R14, [R13.X4] ;  /* 0x000000000d0e7984 */ /* 0x002e220000004400 */
[----:B------:R-:W-:-:S06]  /*0c20*/  LOP3.LUT R45, R8, 0x300, RZ, 0xfc, !PT ;  /* 0x00000300082d7812 */ /* 0x000fcc00078efcff */
[----:B------:R-:W1:Y:S01]  /*0c30*/  LDS.U16 R45, [R45.X4] ;  /* 0x000000002d2d7984 */ /* 0x000e620000004400 */
[----:B------:R-:W-:Y:S01]  /*0c40*/  LOP3.LUT R37, R8, 0x280, RZ, 0xfc, !PT ;  /* 0x0000028008257812 */ /* 0x000fe200078efcff */
[----:B------:R-:W-:-:S05]  /*0c50*/  HADD2.F32 R18, -RZ, R18.H0_H0 ;  /* 0x20000012ff127230 */ /* 0x000fca0000004100 */
[----:B------:R-:W1:Y:S01]  /*0c60*/  LDS.U16 R37, [R37.X4] ;  /* 0x0000000025257984 */ /* 0x000e620000004400 */
[----:B------:R-:W-:Y:S02]  /*0c70*/  HADD2.F32 R12, -RZ, R17.H0_H0 ;  /* 0x20000011ff0c7230 */ /* 0x000fe40000004100 */
[----:B0-----:R-:W-:-:S05]  /*0c80*/  HADD2.F32 R15, -RZ, R14.H0_H0 ;  /* 0x2000000eff0f7230 */ /* 0x001fca0000004100 */
[----:B------:R-:W-:Y:S01]  /*0c90*/  FADD R14, R18, R15 ;  /* 0x0000000f120e7221 */ /* 0x000fe20000000000 */
[----:B------:R-:W-:-:S05]  /*0ca0*/  LOP3.LUT R15, R8, 0x200, RZ, 0xfc, !PT ;  /* 0x00000200080f7812 */ /* 0x000fca00078efcff */
[----:B------:R-:W0:Y:S01]  /*0cb0*/  LDS.U16 R17, [R15.X4] ;  /* 0x000000000f117984 */ /* 0x000e220000004400 */
[----:B-1----:R-:W-:Y:S02]  /*0cc0*/  HADD2.F32 R13, -RZ, R45.H0_H0 ;  /* 0x2000002dff0d7230 */ /* 0x002fe40000004100 */
[----:B------:R-:W-:Y:S02]  /*0cd0*/  HADD2.F32 R19, -RZ, R19.H0_H0 ;  /* 0x20000013ff137230 */ /* 0x000fe40000004100 */
[----:B------:R-:W-:Y:S01]  /*0ce0*/  HADD2.F32 R18, -RZ, R37.H0_H0 ;  /* 0x20000025ff127230 */ /* 0x000fe20000004100 */
[----:B------:R-:W-:Y:S01]  /*0cf0*/  ISETP.GE.AND P5, PT, R6, 0x1b80, PT ;  /* 0x00001b800600780c */ /* 0x000fe20003fa6270 */
[----:B------:R-:W-:Y:S02]  /*0d00*/  HADD2.F32 R16, -RZ, R16.H0_H0 ;  /* 0x20000010ff107230 */ /* 0x000fe40000004100 */
[----:B0-----:R-:W-:Y:S02]  /*0d10*/  HADD2.F32 R17, -RZ, R17.H0_H0 ;  /* 0x20000011ff117230 */ /* 0x001fe40000004100 */
[----:B--2---:R-:W-:-:S02]  /*0d20*/  HADD2.F32 R38, -RZ, R38.H0_H0 ;  /* 0x20000026ff267230 */ /* 0x004fc40000004100 */
[----:B---3--:R-:W-:Y:S02]  /*0d30*/  HADD2.F32 R33, -RZ, R33.H0_H0 ;  /* 0x20000021ff217230 */ /* 0x008fe40000004100 */
[----:B----4-:R-:W-:-:S05]  /*0d40*/  HADD2.F32 R43, -RZ, R43.H0_H0 ;  /* 0x2000002bff2b7230 */ /* 0x010fca0000004100 */
[----:B------:R-:W-:Y:S01]  /*0d50*/  FFMA R14, R43, 0.125, R14 ;  /* 0x3e0000002b0e7823 */ /* 0x000fe2000000000e */
[----:B------:R-:W-:Y:S01]  /*0d60*/  FADD R43, R12, R13 ;  /* 0x0000000d0c2b7221 */ /* 0x000fe20000000000 */
[----:B------:R-:W-:-:S03]  /*0d70*/  MOV R13, 0x3b4ccccd ;  /* 0x3b4ccccd000d7802 */ /* 0x000fc60000000f00 */
[----:B------:R-:W-:Y:S02]  /*0d80*/  FFMA R43, R38, 0.125, R43 ;  /* 0x3e000000262b7823 */ /* 0x000fe4000000002b */
[----:B-----5:R-:W-:-:S06]  /*0d90*/  FFMA R12, R44, R13, 9.9999997473787516356e-06 ;  /* 0x3727c5ac2c0c7423 */ /* 0x020fcc000000000d */
[----:B------:R-:W0:Y:S01]  /*0da0*/  MUFU.RSQ R12, R12 ;  /* 0x0000000c000c7308 */ /* 0x000e220000001400 */
[----:B------:R-:W-:Y:S01]  /*0db0*/  FADD R41, R14, -R41 ;  /* 0x800000290e297221 */ /* 0x000fe20000000000 */
[----:B------:R-:W-:-:S04]  /*0dc0*/  FADD R14, R19, R18 ;  /* 0x00000012130e7221 */ /* 0x000fc80000000000 */
[----:B------:R-:W-:Y:S01]  /*0dd0*/  FFMA R19, R33, 0.125, R14 ;  /* 0x3e00000021137823 */ /* 0x000fe2000000000e */
[-C--:B------:R-:W-:Y:S01]  /*0de0*/  FFMA R37, R31, R13.reuse, 9.9999997473787516356e-06 ;  /* 0x3727c5ac1f257423 */ /* 0x080fe2000000000d */
[-C--:B------:R-:W-:Y:S01]  /*0df0*/  FFMA R38, R30, R13.reuse, 9.9999997473787516356e-06 ;  /* 0x3727c5ac1e267423 */ /* 0x080fe2000000000d */
[-C--:B------:R-:W-:Y:S01]  /*0e00*/  FFMA R35, R35, R13.reuse, 9.9999997473787516356e-06 ;  /* 0x3727c5ac23237423 */ /* 0x080fe2000000000d */
[----:B------:R-:W-:Y:S01]  /*0e10*/  FADD R44, R19, -R40 ;  /* 0x80000028132c7221 */ /* 0x000fe20000000000 */
[-C--:B------:R-:W-:Y:S01]  /*0e20*/  FFMA R34, R34, R13.reuse, 9.9999997473787516356e-06 ;  /* 0x3727c5ac22227423 */ /* 0x080fe2000000000d */
[-C--:B------:R-:W-:Y:S01]  /*0e30*/  FFMA R36, R36, R13.reuse, 9.9999997473787516356e-06 ;  /* 0x3727c5ac24247423 */ /* 0x080fe2000000000d */
[-C--:B------:R-:W-:Y:S01]  /*0e40*/  FFMA R42, R42, R13.reuse, 9.9999997473787516356e-06 ;  /* 0x3727c5ac2a2a7423 */ /* 0x080fe2000000000d */
[----:B------:R-:W-:Y:S01]  /*0e50*/  FFMA R39, R39, R13, 9.9999997473787516356e-06 ;  /* 0x3727c5ac27277423 */ /* 0x000fe2000000000d */
[----:B------:R-:W-:Y:S01]  /*0e60*/  FADD R40, R16, R17 ;  /* 0x0000001110287221 */ /* 0x000fe20000000000 */
[----:B0-----:R-:W-:Y:S01]  /*0e70*/  FMUL R41, R12, R41 ;  /* 0x000000290c297220 */ /* 0x001fe20000400000 */
[----:B------:R-:W-:Y:S01]  /*0e80*/  FADD R43, R43, -R32 ;  /* 0x800000202b2b7221 */ /* 0x000fe20000000000 */
[----:B------:R-:W-:Y:S01]  /*0e90*/  CS2R R12, SRZ ;  /* 0x00000000000c7805 */ /* 0x000fe2000001ff00 */
[----:B------:R-:W-:Y:S01]  /*0ea0*/  CS2R R14, SRZ ;  /* 0x00000000000e7805 */ /* 0x000fe2000001ff00 */
[----:B------:R-:W-:Y:S01]  /*0eb0*/  CS2R R16, SRZ ;  /* 0x0000000000107805 */ /* 0x000fe2000001ff00 */
[----:B------:R-:W-:Y:S01]  /*0ec0*/  CS2R R18, SRZ ;  /* 0x0000000000127805 */ /* 0x000fe2000001ff00 */
[----:B------:R-:W-:-:S04]  /*0ed0*/  IMAD.WIDE R32, R3, R4, c[0x0][0x188] ;  /* 0x0000620003207625 */ /* 0x000fc800078e0204 */
[----:B------:R-:W-:Y:S01]  /*0ee0*/  IMAD.WIDE R30, R3, R4, c[0x0][0x190] ;  /* 0x00006400031e7625 */ /* 0x000fe200078e0204 */
[----:B------:R0:W2:Y:S04]  /*0ef0*/  @!P5 LDG.E.EL.128 R12, [R32.64] ;  /* 0x00000008200cd981 */ /* 0x0000a8000c2e1d00 */
[----:B------:R1:W3:Y:S01]  /*0f00*/  @!P5 LDG.E.EL.128 R16, [R30.64] ;  /* 0x000000081e10d981 */ /* 0x0002e2000c2e1d00 */
[----:B------:R-:W4:Y:S01]  /*0f10*/  MUFU.RSQ R39, R39 ;  /* 0x0000002700277308 */ /* 0x000f220000001400 */
[----:B------:R-:W-:-:S07]  /*0f20*/  HADD2.F32 R45, -RZ, R20.H0_H0 ;  /* 0x20000014ff2d7230 */ /* 0x000fce0000004100 */
[----:B------:R-:W5:Y:S01]  /*0f30*/  MUFU.RSQ R37, R37 ;  /* 0x0000002500257308 */ /* 0x000f620000001400 */
[C---:B0-----:R-:W-:Y:S01]  /*0f40*/  LOP3.LUT R32, R8.reuse, 0x180, RZ, 0xfc, !PT ;  /* 0x0000018008207812 */ /* 0x041fe200078efcff */
[----:B------:R-:W-:Y:S01]  /*0f50*/  FFMA R20, R45, 0.125, R40 ;  /* 0x3e0000002d147823 */ /* 0x000fe20000000028 */
[----:B------:R-:W-:-:S04]  /*0f60*/  LOP3.LUT R40, R8, 0x80, RZ, 0xfc, !PT ;  /* 0x0000008008287812 */ /* 0x000fc800078efcff */
[----:B------:R-:W0:Y:S01]  /*0f70*/  LDS.U16 R32, [R32.X4] ;  /* 0x0000000020207984 */ /* 0x000e220000004400 */
[----:B----4-:R-:W-:Y:S01]  /*0f80*/  FMUL R33, R39, R44 ;  /* 0x0000002c27217220 */ /* 0x010fe20000400000 */
[----:B------:R-:W-:Y:S02]  /*0f90*/  LOP3.LUT R44, R8, 0x100, RZ, 0xfc, !PT ;  /* 0x00000100082c7812 */ /* 0x000fe400078efcff */
[----:B-1----:R-:W-:Y:S04]  /*0fa0*/  LDS.U16 R31, [R40.X4] ;  /* 0x00000000281f7984 */ /* 0x002fe80000004400 */
[----:B------:R-:W1:Y:S01]  /*0fb0*/  LDS.U16 R30, [R44.X4] ;  /* 0x000000002c1e7984 */ /* 0x000e620000004400 */
[----:B-----5:R-:W-:Y:S01]  /*0fc0*/  FMUL R43, R37, R43 ;  /* 0x0000002b252b7220 */ /* 0x020fe20000400000 */
[----:B------:R-:W-:-:S02]  /*0fd0*/  FADD R37, R20, -R29 ;  /* 0x8000001d14257221 */ /* 0x000fc40000000000 */
[----:B------:R-:W4:Y:S01]  /*0fe0*/  LDS.U16 R20, [R8.X4] ;  /* 0x0000000008147984 */ /* 0x000f220000004400 */
[----:B------:R-:W5:Y:S01]  /*0ff0*/  MUFU.RSQ R29, R42 ;  /* 0x0000002a001d7308 */ /* 0x000f620000001400 */
[----:B------:R-:W-:Y:S02]  /*1000*/  HADD2.F32 R9, -RZ, R9.H0_H0 ;  /* 0x20000009ff097230 */ /* 0x000fe40000004100 */
[----:B------:R-:W-:Y:S01]  /*1010*/  HADD2.F32 R11, -RZ, R11.H0_H0 ;  /* 0x2000000bff0b7230 */ /* 0x000fe20000004100 */
[----:B------:R-:W-:Y:S06]  /*1020*/  BAR.SYNC 0x0 ;  /* 0x0000000000007b1d */ /* 0x000fec0000000000 */
[----:B-----5:R-:W-:Y:S01]  /*1030*/  FMUL R29, R29, R37 ;  /* 0x000000251d1d7220 */ /* 0x020fe20000400000 */
[----:B------:R-:W-:-:S02]  /*1040*/  HADD2.F32 R37, -RZ, R5.H0_H0 ;  /* 0x20000005ff257230 */ /* 0x000fc40000004100 */
[----:B------:R-:W-:Y:S01]  /*1050*/  HADD2.F32 R5, -RZ, R10.H0_H0 ;  /* 0x2000000aff057230 */ /* 0x000fe20000004100 */
[----:B------:R-:W5:Y:S01]  /*1060*/  MUFU.RSQ R36, R36 ;  /* 0x0000002400247308 */ /* 0x000f620000001400 */
[----:B0-----:R-:W-:-:S07]  /*1070*/  HADD2.F32 R32, -RZ, R32.H0_H0 ;  /* 0x20000020ff207230 */ /* 0x001fce0000004100 */
[----:B------:R-:W-:Y:S01]  /*1080*/  MUFU.RSQ R35, R35 ;  /* 0x0000002300237308 */ /* 0x000fe20000001400 */
[----:B------:R-:W-:Y:S01]  /*1090*/  FADD R5, R5, R32 ;  /* 0x0000002005057221 */ /* 0x000fe20000000000 */
[----:B-1----:R-:W-:Y:S02]  /*10a0*/  HADD2.F32 R10, -RZ, R30.H0_H0 ;  /* 0x2000001eff0a7230 */ /* 0x002fe40000004100 */
[----:B------:R-:W-:-:S04]  /*10b0*/  HADD2.F32 R30, -RZ, R31.H0_H0 ;  /* 0x2000001fff1e7230 */ /* 0x000fc80000004100 */
[----:B------:R-:W0:Y:S01]  /*10c0*/  MUFU.RSQ R34, R34 ;  /* 0x0000002200227308 */ /* 0x000e220000001400 */
[----:B----4-:R-:W-:Y:S01]  /*10d0*/  HADD2.F32 R32, -RZ, R20.H0_H0 ;  /* 0x20000014ff207230 */ /* 0x010fe20000004100 */
[----:B------:R-:W-:Y:S01]  /*10e0*/  FADD R9, R9, R30 ;  /* 0x0000001e09097221 */ /* 0x000fe20000000000 */
[----:B------:R-:W-:-:S05]  /*10f0*/  HADD2.F32 R30, -RZ, R21.H0_H0 ;  /* 0x20000015ff1e7230 */ /* 0x000fca0000004100 */
[----:B------:R-:W1:Y:S01]  /*1100*/  MUFU.RSQ R38, R38 ;  /* 0x0000002600267308 */ /* 0x000e620000001400 */
[----:B------:R-:W-:Y:S01]  /*1110*/  HADD2.F32 R25, -RZ, R25.H0_H0 ;  /* 0x20000019ff197230 */ /* 0x000fe20000004100 */
[----:B------:R-:W-:Y:S01]  /*1120*/  FADD R10, R37, R10 ;  /* 0x0000000a250a7221 */ /* 0x000fe20000000000 */
[----:B------:R-:W-:Y:S01]  /*1130*/  HADD2.F32 R20, -RZ, R27.H0_H0 ;  /* 0x2000001bff147230 */ /* 0x000fe20000004100 */
[----:B------:R-:W-:Y:S01]  /*1140*/  FADD R11, R11, R32 ;  /* 0x000000200b0b7221 */ /* 0x000fe20000000000 */
[----:B------:R-:W-:Y:S01]  /*1150*/  HADD2.F32 R26, -RZ, R26.H0_H0 ;  /* 0x2000001aff1a7230 */ /* 0x000fe20000004100 */
[----:B------:R-:W-:Y:S01]  /*1160*/  FFMA R5, R30, 0.125, R5 ;  /* 0x3e0000001e057823 */ /* 0x000fe20000000005 */
[----:B------:R-:W-:Y:S01]  /*1170*/  FFMA R25, R25, 0.125, R10 ;  /* 0x3e00000019197823 */ /* 0x000fe2000000000a */
[----:B------:R-:W-:Y:S02]  /*1180*/  FFMA R9, R20, 0.125, R9 ;  /* 0x3e00000014097823 */ /* 0x000fe40000000009 */
[----:B------:R-:W-:Y:S01]  /*1190*/  FFMA R26, R26, 0.125, R11 ;  /* 0x3e0000001a1a7823 */ /* 0x000fe2000000000b */
[----:B------:R-:W-:Y:S01]  /*11a0*/  FADD R5, R5, -R28 ;  /* 0x8000001c05057221 */ /* 0x000fe20000000000 */
[----:B------:R-:W-:Y:S01]  /*11b0*/  FADD R25, R25, -R24 ;  /* 0x8000001819197221 */ /* 0x000fe20000000000 */
[----:B------:R-:W-:Y:S01]  /*11c0*/  FADD R22, R9, -R22 ;  /* 0x8000001609167221 */ /* 0x000fe20000000000 */
[----:B------:R-:W-:Y:S01]  /*11d0*/  FADD R23, R26, -R23 ;  /* 0x800000171a177221 */ /* 0x000fe20000000000 */
[----:B-----5:R-:W-:Y:S01]  /*11e0*/  FMUL R11, R36, R5 ;  /* 0x00000005240b7220 */ /* 0x020fe20000400000 */
[----:B0-----:R-:W-:Y:S01]  /*11f0*/  FMUL R9, R34, R25 ;  /* 0x0000001922097220 */ /* 0x001fe20000400000 */
[----:B------:R-:W-:Y:S01]  /*1200*/  FMUL R35, R35, R22 ;  /* 0x0000001623237220 */ /* 0x000fe20000400000 */
[----:B-1----:R-:W-:Y:S01]  /*1210*/  FMUL R5, R38, R23 ;  /* 0x0000001726057220 */ /* 0x002fe20000400000 */
[----:B------:R-:W-:Y:S04]  /*1220*/  STS [R8.X4+0x800], R29 ;  /* 0x0008001d08007388 */ /* 0x000fe80000004800 */
[----:B------:R-:W-:Y:S04]  /*1230*/  STS [R8.X4], R5 ;  /* 0x0000000508007388 */ /* 0x000fe80000004800 */
[----:B------:R-:W-:Y:S04]  /*1240*/  STS [R8.X4+0x200], R35 ;  /* 0x0002002308007388 */ /* 0x000fe80000004800 */
[----:B------:R-:W-:Y:S04]  /*1250*/  STS [R8.X4+0x400], R9 ;  /* 0x0004000908007388 */ /* 0x000fe80000004800 */
[----:B------:R-:W-:Y:S04]  /*1260*/  STS [R8.X4+0x600], R11 ;  /* 0x0006000b08007388 */ /* 0x000fe80000004800 */
[----:B------:R-:W-:Y:S04]  /*1270*/  STS [R8.X4+0xa00], R33 ;  /* 0x000a002108007388 */ /* 0x000fe80000004800 */
[----:B------:R-:W-:Y:S04]  /*1280*/  STS [R8.X4+0xc00], R43 ;  /* 0x000c002b08007388 */ /* 0x000fe80000004800 */
[----:B------:R-:W-:Y:S04]  /*1290*/  STS [R8.X4+0xe00], R41 ;  /* 0x000e002908007388 */ /* 0x000fe80000004800 */
[----:B------:R-:W-:Y:S06]  /*12a0*/  BAR.SYNC 0x0 ;  /* 0x0000000000007b1d */ /* 0x000fec0000000000 */
[----:B------:R-:W0:Y:S04]  /*12b0*/  LDS.128 R20, [R0] ;  /* 0x0000000000147984 */ /* 0x000e280000000c00 */
[----:B------:R1:W4:Y:S01]  /*12c0*/  LDS.128 R24, [R0+0x10] ;  /* 0x0000100000187984 */ /* 0x0003220000000c00 */
[----:B------:R-:W-:Y:S01]  /*12d0*/  ISETP.GE.AND P5, PT, R2, c[0x0][0x1ac], PT ;  /* 0x00006b0002007a0c */ /* 0x000fe20003fa6270 */
[----:B------:R-:W-:-:S03]  /*12e0*/  UIMAD UR4, UR5, UR4, URZ ;  /* 0x00000004050472a4 */ /* 0x000fc6000f8e023f */
[----:B------:R-:W-:-:S03]  /*12f0*/  ISETP.LT.AND P0, PT, R6, 0x1b80, !P5 ;  /* 0x00001b800600780c */ /* 0x000fc60006f01270 */
[----:B------:R-:W-:Y:S02]  /*1300*/  IMAD R2, R7, UR4, R2 ;  /* 0x0000000407027c24 */ /* 0x000fe4000f8e0202 */
[----:B--2---:R-:W-:Y:S02]  /*1310*/  HADD2.F32 R7, -RZ, R12.H1_H1 ;  /* 0x3000000cff077230 */ /* 0x004fe40000004100 */
[----:B------:R-:W-:Y:S02]  /*1320*/  HADD2.F32 R9, -RZ, R13.H1_H1 ;  /* 0x3000000dff097230 */ /* 0x000fe40000004100 */
[----:B------:R-:W-:Y:S02]  /*1330*/  HADD2.F32 R29, -RZ, R14.H1_H1 ;  /* 0x3000000eff1d7230 */ /* 0x000fe40000004100 */
[----:B------:R-:W-:Y:S02]  /*1340*/  HADD2.F32 R28, -RZ, R15.H1_H1 ;  /* 0x3000000fff1c7230 */ /* 0x000fe40000004100 */
[----:B---3--:R-:W-:-:S02]  /*1350*/  HADD2.F32 R6, -RZ, R17.H1_H1 ;  /* 0x30000011ff067230 */ /* 0x008fc40000004100 */
[----:B------:R-:W-:Y:S02]  /*1360*/  HADD2.F32 R10, -RZ, R19.H1_H1 ;  /* 0x30000013ff0a7230 */ /* 0x000fe40000004100 */
[----:B------:R-:W-:Y:S02]  /*1370*/  HADD2.F32 R12, -RZ, R12.H0_H0 ;  /* 0x2000000cff0c7230 */ /* 0x000fe40000004100 */
[----:B------:R-:W-:Y:S02]  /*1380*/  HADD2.F32 R13, -RZ, R13.H0_H0 ;  /* 0x2000000dff0d7230 */ /* 0x000fe40000004100 */
[----:B------:R-:W-:Y:S02]  /*1390*/  HADD2.F32 R14, -RZ, R14.H0_H0 ;  /* 0x2000000eff0e7230 */ /* 0x000fe40000004100 */
[----:B------:R-:W-:Y:S02]  /*13a0*/  HADD2.F32 R15, -RZ, R15.H0_H0 ;  /* 0x2000000fff0f7230 */ /* 0x000fe40000004100 */
[----:B-1----:R-:W-:-:S02]  /*13b0*/  HADD2.F32 R0, -RZ, R16.H1_H1 ;  /* 0x30000010ff007230 */ /* 0x002fc40000004100 */
[----:B------:R-:W-:Y:S02]  /*13c0*/  HADD2.F32 R5, -RZ, R16.H0_H0 ;  /* 0x20000010ff057230 */ /* 0x000fe40000004100 */
[----:B------:R-:W-:Y:S02]  /*13d0*/  HADD2.F32 R17, -RZ, R17.H0_H0 ;  /* 0x20000011ff117230 */ /* 0x000fe40000004100 */
[--C-:B------:R-:W-:Y:S02]  /*13e0*/  HADD2.F32 R8, -RZ, R18.reuse.H1_H1 ;  /* 0x30000012ff087230 */ /* 0x100fe40000004100 */
[----:B------:R-:W-:Y:S02]  /*13f0*/  HADD2.F32 R11, -RZ, R18.H0_H0 ;  /* 0x20000012ff0b7230 */ /* 0x000fe40000004100 */
[----:B------:R-:W-:Y:S01]  /*1400*/  HADD2.F32 R19, -RZ, R19.H0_H0 ;  /* 0x20000013ff137230 */ /* 0x000fe20000004100 */
[----:B0-----:R-:W-:Y:S01]  /*1410*/  FFMA R12, R12, R20, R5 ;  /* 0x000000140c0c7223 */ /* 0x001fe20000000005 */
[----:B------:R-:W-:Y:S01]  /*1420*/  FFMA R7, R7, R21, R0 ;  /* 0x0000001507077223 */ /* 0x000fe20000000000 */
[----:B------:R-:W-:Y:S01]  /*1430*/  FFMA R13, R22, R13, R17 ;  /* 0x0000000d160d7223 */ /* 0x000fe20000000011 */
[----:B------:R-:W-:Y:S01]  /*1440*/  FFMA R6, R23, R9, R6 ;  /* 0x0000000917067223 */ /* 0x000fe20000000006 */
[----:B----4-:R-:W-:Y:S01]  /*1450*/  FFMA R11, R14, R24, R11 ;  /* 0x000000180e0b7223 */ /* 0x010fe2000000000b */
[----:B------:R-:W-:Y:S01]  /*1460*/  FFMA R8, R29, R25, R8 ;  /* 0x000000191d087223 */ /* 0x000fe20000000008 */
[----:B------:R-:W-:Y:S01]  /*1470*/  FFMA R15, R26, R15, R19 ;  /* 0x0000000f1a0f7223 */ /* 0x000fe20000000013 */
[----:B------:R-:W-:Y:S01]  /*1480*/  FFMA R10, R27, R28, R10 ;  /* 0x0000001c1b0a7223 */ /* 0x000fe2000000000a */
[----:B------:R-:W-:Y:S01]  /*1490*/  IMAD R5, R2, 0x140, R3 ;  /* 0x0000014002057824 */ /* 0x000fe200078e0203 */
[----:B------:R-:W-:-:S02]  /*14a0*/  F2FP.F16.F32.PACK_AB R12, R7, R12 ;  /* 0x0000000c070c723e */ /* 0x000fc400000000ff */
[----:B------:R-:W-:Y:S01]  /*14b0*/  F2FP.F16.F32.PACK_AB R13, R6, R13 ;  /* 0x0000000d060d723e */ /* 0x000fe200000000ff */
[----:B------:R-:W-:Y:S01]  /*14c0*/  IMAD.WIDE R4, R5, R4, c[0x0][0x198] ;  /* 0x0000660005047625 */ /* 0x000fe200078e0204 */
[----:B------:R-:W-:Y:S02]  /*14d0*/  F2FP.F16.F32.PACK_AB R14, R8, R11 ;  /* 0x0000000b080e723e */ /* 0x000fe400000000ff */
[----:B------:R-:W-:Y:S01]  /*14e0*/  F2FP.F16.F32.PACK_AB R15, R10, R15 ;  /* 0x0000000f0a0f723e */ /* 0x000fe200000000ff */
[----:B------:R-:W-:Y:S06]  /*14f0*/  @!P0 EXIT ;  /* 0x000000000000894d */ /* 0x000fec0003800000 */
[----:B------:R-:W-:Y:S01]  /*1500*/  STG.E.128 [R4.64], R12 ;  /* 0x0000000c04007986 */ /* 0x000fe2000c101d08 */
[----:B------:R-:W-:Y:S05]  /*1510*/  EXIT ;  /* 0x000000000000794d */ /* 0x000fea0003800000 */
.L_x_0:
[----:B------:R-:W-:-:S00]  /*1520*/  BRA `(.L_x_0) ;  /* 0xfffffff000007947 */ /* 0x000fc0000383ffff */
[----:B------:R-:W-:-:S00]  /*1530*/  NOP ;  /* 0x0000000000007918 */ /* 0x000fc00000000000 */
        /* <DEDUP_REMOVED lines=12> */
.L_x_1:


//--------------------- .nv.global.init           --------------------------
	.section	.nv.global.init,"aw",@progbits
.nv.global.init:
	.type		_$_str,@object
	.size		_$_str,(.L_0 - _$_str)
_$_str:
        /*0000*/ 	.byte	0x5f, 0x5f, 0x43, 0x55, 0x44, 0x41, 0x5f, 0x46, 0x54, 0x5a, 0x00
.L_0:


//--------------------- .nv.shared.triton__0d1d2d3d4d5d6d7d8910de11 --------------------------
	.section	.nv.shared.triton__0d1d2d3d4d5d6d7d8910de11,"aw",@nobits
	.align	16
